	.headerflags	@"EF_CUDA_TEXMODE_UNIFIED EF_CUDA_64BIT_ADDRESS EF_CUDA_ACCELERATORS EF_CUDA_SM90 EF_CUDA_VIRTUAL_SM(EF_CUDA_SM90)"
	.elftype	@"ET_EXEC"


//--------------------- .nv.info                  --------------------------
	.section	.nv.info,"",@"SHT_CUDA_INFO"
	.align	4


	//----- nvinfo : EIATTR_REGCOUNT
	.align		4
        /*0000*/ 	.byte	0x04, 0x2f
        /*0002*/ 	.short	(.L_5 - .L_4)
	.align		4
.L_4:
        /*0004*/ 	.word	index@(triton_poi_fused_add_index_log_mul_neg_pow_rsub_sigmoid_sub_0)
        /*0008*/ 	.word	0x00000019


	//----- nvinfo : EIATTR_MIN_STACK_SIZE
	.align		4
.L_5:
        /*000c*/ 	.byte	0x04, 0x12
        /*000e*/ 	.short	(.L_7 - .L_6)
	.align		4
.L_6:
        /*0010*/ 	.word	index@(triton_poi_fused_add_index_log_mul_neg_pow_rsub_sigmoid_sub_0)
        /*0014*/ 	.word	0x00000000


	//----- nvinfo : EIATTR_FRAME_SIZE
	.align		4
.L_7:
        /*0018*/ 	.byte	0x04, 0x11
        /*001a*/ 	.short	(.L_9 - .L_8)
	.align		4
.L_8:
        /*001c*/ 	.word	index@(triton_poi_fused_add_index_log_mul_neg_pow_rsub_sigmoid_sub_0)
        /*0020*/ 	.word	0x00000000


	//----- nvinfo : EIATTR_MIN_STACK_SIZE
	.align		4
.L_9:
        /*0024*/ 	.byte	0x04, 0x12
        /*0026*/ 	.short	(.L_11 - .L_10)
	.align		4
.L_10:
        /*0028*/ 	.word	index@(triton_poi_fused_add_index_log_mul_neg_pow_rsub_sigmoid_sub_0)
        /*002c*/ 	.word	0x00000000
.L_11:


//--------------------- .nv.info.triton_poi_fused_add_index_log_mul_neg_pow_rsub_sigmoid_sub_0 --------------------------
	.section	.nv.info.triton_poi_fused_add_index_log_mul_neg_pow_rsub_sigmoid_sub_0,"",@"SHT_CUDA_INFO"
	.sectionflags	@""
	.align	4


	//----- nvinfo : EIATTR_CUDA_API_VERSION
	.align		4
        /*0000*/ 	.byte	0x04, 0x37
        /*0002*/ 	.short	(.L_13 - .L_12)
.L_12:
        /*0004*/ 	.word	0x0000007c


	//----- nvinfo : EIATTR_KPARAM_INFO
	.align		4
.L_13:
        /*0008*/ 	.byte	0x04, 0x17
        /*000a*/ 	.short	(.L_15 - .L_14)
.L_14:
        /*000c*/ 	.word	0x00000000
        /*0010*/ 	.short	0x0003
        /*0012*/ 	.short	0x0018
        /*0014*/ 	.byte	0x00, 0xf0, 0x11, 0x00


	//----- nvinfo : EIATTR_KPARAM_INFO
	.align		4
.L_15:
        /*0018*/ 	.byte	0x04, 0x17
        /*001a*/ 	.short	(.L_17 - .L_16)
.L_16:
        /*001c*/ 	.word	0x00000000
        /*0020*/ 	.short	0x0002
        /*0022*/ 	.short	0x0010
        /*0024*/ 	.byte	0x00, 0xf4, 0x21, 0x00


	//----- nvinfo : EIATTR_KPARAM_INFO
	.align		4
.L_17:
        /*0028*/ 	.byte	0x04, 0x17
        /*002a*/ 	.short	(.L_19 - .L_18)
.L_18:
        /*002c*/ 	.word	0x00000000
        /*0030*/ 	.short	0x0001
        /*0032*/ 	.short	0x0008
        /*0034*/ 	.byte	0x00, 0xf4, 0x21, 0x00


	//----- nvinfo : EIATTR_KPARAM_INFO
	.align		4
.L_19:
        /*0038*/ 	.byte	0x04, 0x17
        /*003a*/ 	.short	(.L_21 - .L_20)
.L_20:
        /*003c*/ 	.word	0x00000000
        /*0040*/ 	.short	0x0000
        /*0042*/ 	.short	0x0000
        /*0044*/ 	.byte	0x00, 0xf4, 0x21, 0x00


	//----- nvinfo : EIATTR_SPARSE_MMA_MASK
	.align		4
.L_21:
        /*0048*/ 	.byte	0x03, 0x50
        /*004a*/ 	.short	0x0000


	//----- nvinfo : EIATTR_MAXREG_COUNT
	.align		4
        /*004c*/ 	.byte	0x03, 0x1b
        /*004e*/ 	.short	0x00ff


	//----- nvinfo : EIATTR_EXTERNS
	.align		4
        /*0050*/ 	.byte	0x04, 0x0f
        /*0052*/ 	.short	(.L_23 - .L_22)


	//   ....[0]....
	.align		4
.L_22:
        /*0054*/ 	.word	index@(__assertfail)


	//----- nvinfo : EIATTR_SYSCALL_OFFSETS
	.align		4
.L_23:
        /*0058*/ 	.byte	0x04, 0x46
        /*005a*/ 	.short	(.L_25 - .L_24)


	//   ....[0]....
.L_24:
        /*005c*/ 	.word	0x000002c0


	//----- nvinfo : EIATTR_EXIT_INSTR_OFFSETS
	.align		4
.L_25:
        /*0060*/ 	.byte	0x04, 0x1c
        /*0062*/ 	.short	(.L_27 - .L_26)


	//   ....[0]....
.L_26:
        /*0064*/ 	.word	0x00000cd0


	//   ....[1]....
        /*0068*/ 	.word	0x00000cf0


	//----- nvinfo : EIATTR_REQNTID
	.align		4
.L_27:
        /*006c*/ 	.byte	0x04, 0x10
        /*006e*/ 	.short	(.L_29 - .L_28)
.L_28:
        /*0070*/ 	.word	0x00000080
        /*0074*/ 	.word	0x00000001
        /*0078*/ 	.word	0x00000001


	//----- nvinfo : EIATTR_CRS_STACK_SIZE
	.align		4
.L_29:
        /*007c*/ 	.byte	0x04, 0x1e
        /*007e*/ 	.short	(.L_31 - .L_30)
.L_30:
        /*0080*/ 	.word	0x00000000


	//----- nvinfo : EIATTR_CBANK_PARAM_SIZE
	.align		4
.L_31:
        /*0084*/ 	.byte	0x03, 0x19
        /*0086*/ 	.short	0x001c


	//----- nvinfo : EIATTR_PARAM_CBANK
	.align		4
        /*0088*/ 	.byte	0x04, 0x0a
        /*008a*/ 	.short	(.L_33 - .L_32)
	.align		4
.L_32:
        /*008c*/ 	.word	index@(.nv.constant0.triton_poi_fused_add_index_log_mul_neg_pow_rsub_sigmoid_sub_0)
        /*0090*/ 	.short	0x0210
        /*0092*/ 	.short	0x001c


	//----- nvinfo : EIATTR_SW_WAR
	.align		4
.L_33:
        /*0094*/ 	.byte	0x04, 0x36
        /*0096*/ 	.short	(.L_35 - .L_34)
.L_34:
        /*0098*/ 	.word	0x00000008
.L_35:


//--------------------- .nv.callgraph             --------------------------
	.section	.nv.callgraph,"",@"SHT_CUDA_CALLGRAPH"
	.align	4
	.sectionentsize	8
	.align		4
        /*0000*/ 	.word	0x00000000
	.align		4
        /*0004*/ 	.word	0xffffffff
	.align		4
        /*0008*/ 	.word	index@(triton_poi_fused_add_index_log_mul_neg_pow_rsub_sigmoid_sub_0)
	.align		4
        /*000c*/ 	.word	index@(__assertfail)
	.align		4
        /*0010*/ 	.word	0x00000000
	.align		4
        /*0014*/ 	.word	0xfffffffe
	.align		4
        /*0018*/ 	.word	0x00000000
	.align		4
        /*001c*/ 	.word	0xfffffffd
	.align		4
        /*0020*/ 	.word	0x00000000
	.align		4
        /*0024*/ 	.word	0xfffffffc


//--------------------- .nv.constant4             --------------------------
	.section	.nv.constant4,"a",@progbits
	.align	8
	.align		8
.nv.constant4:
        /*0000*/ 	.dword	__assertfail
	.align		8
        /*0008*/ 	.dword	assertFunc_0
	.align		8
        /*0010*/ 	.dword	assertFile_0
	.align		8
        /*0018*/ 	.dword	assertMessage_0
	.align		8
        /*0020*/ 	.dword	_$_str


//--------------------- .text.triton_poi_fused_add_index_log_mul_neg_pow_rsub_sigmoid_sub_0 --------------------------
	.section	.text.triton_poi_fused_add_index_log_mul_neg_pow_rsub_sigmoid_sub_0,"ax",@progbits
	.sectionflags	@"SHF_BARRIERS=1"
	.align	128
        .global         triton_poi_fused_add_index_log_mul_neg_pow_rsub_sigmoid_sub_0
        .type           triton_poi_fused_add_index_log_mul_neg_pow_rsub_sigmoid_sub_0,@function
        .size           triton_poi_fused_add_index_log_mul_neg_pow_rsub_sigmoid_sub_0,(.L_x_4 - triton_poi_fused_add_index_log_mul_neg_pow_rsub_sigmoid_sub_0)
        .other          triton_poi_fused_add_index_log_mul_neg_pow_rsub_sigmoid_sub_0,@"STO_CUDA_ENTRY STV_DEFAULT"
triton_poi_fused_add_index_log_mul_neg_pow_rsub_sigmoid_sub_0:
.text.triton_poi_fused_add_index_log_mul_neg_pow_rsub_sigmoid_sub_0:
[----:B------:R-:W0:Y:S02]  /*0000*/  LDC R1, c[0x0][0x28] ;  /* 0x00000a00ff017b82 */ /* 0x000e240000000800 */
[----:B------:R-:W1:Y:S01]  /*0010*/  S2R R0, SR_TID.X ;  /* 0x0000000000007919 */ /* 0x000e620000002100 */
[----:B------:R-:W-:Y:S01]  /*0020*/  ULDC.64 UR4, c[0x0][0x208] ;  /* 0x0000820000047ab9 */ /* 0x000fe20000000a00 */
[----:B------:R-:W-:Y:S01]  /*0030*/  BSSY B0, `(.L_x_0) ;  /* 0x0000011000007945 */ /* 0x000fe20003800000 */
[----:B------:R-:W2:Y:S01]  /*0040*/  S2R R3, SR_CTAID.X ;  /* 0x0000000000037919 */ /* 0x000ea20000002500 */
[----:B-1----:R-:W-:-:S04]  /*0050*/  SHF.L.U32 R0, R0, 0x1, RZ ;  /* 0x0000000100007819 */ /* 0x002fc800000006ff */
[----:B------:R-:W-:-:S04]  /*0060*/  LOP3.LUT R0, R0, 0xfe, RZ, 0xc0, !PT ;  /* 0x000000fe00007812 */ /* 0x000fc800078ec0ff */
[----:B--2---:R-:W-:Y:S02]  /*0070*/  LEA R0, R3, R0, 0x8 ;  /* 0x0000000003007211 */ /* 0x004fe400078e40ff */
[----:B------:R-:W1:Y:S02]  /*0080*/  LDC.64 R2, c[0x0][0x210] ;  /* 0x00008400ff027b82 */ /* 0x000e640000000a00 */
[----:B------:R-:W-:Y:S02]  /*0090*/  SHF.R.S32.HI R9, RZ, 0x1f, R0 ;  /* 0x0000001fff097819 */ /* 0x000fe40000011400 */
[----:B------:R-:W-:Y:S02]  /*00a0*/  ISETP.GE.AND P1, PT, R0, 0x100, PT ;  /* 0x000001000000780c */ /* 0x000fe40003f26270 */
[----:B------:R-:W-:-:S04]  /*00b0*/  LEA.HI R15, R9, R0, RZ, 0x4 ;  /* 0x00000000090f7211 */ /* 0x000fc800078f20ff */
[----:B------:R-:W-:-:S04]  /*00c0*/  SHF.R.S32.HI R15, RZ, 0x4, R15 ;  /* 0x00000004ff0f7819 */ /* 0x000fc8000001140f */
[----:B------:R-:W-:-:S04]  /*00d0*/  LEA.HI R4, R15, R15, RZ, 0x2 ;  /* 0x0000000f0f047211 */ /* 0x000fc800078f10ff */
[----:B------:R-:W-:-:S04]  /*00e0*/  LOP3.LUT R4, R4, 0xfffffffc, RZ, 0xc0, !PT ;  /* 0xfffffffc04047812 */ /* 0x000fc800078ec0ff */
[----:B------:R-:W-:-:S05]  /*00f0*/  IADD3 R5, R15, -R4, RZ ;  /* 0x800000040f057210 */ /* 0x000fca0007ffe0ff */
[----:B-1----:R-:W-:Y:S01]  /*0100*/  IMAD.WIDE R2, R5, 0x8, R2 ;  /* 0x0000000805027825 */ /* 0x002fe200078e0202 */
[----:B------:R-:W-:Y:S01]  /*0110*/  CS2R R4, SRZ ;  /* 0x0000000000047805 */ /* 0x000fe2000001ff00 */
[----:B------:R-:W-:Y:S06]  /*0120*/  @P1 BRA `(.L_x_1) ;  /* 0x0000000000041947 */ /* 0x000fec0003800000 */
[----:B------:R1:W5:Y:S02]  /*0130*/  LDG.E.EL.64 R4, desc[UR4][R2.64] ;  /* 0x0000000402047981 */ /* 0x000364000c2e1b00 */
.L_x_1:
[----:B------:R-:W-:Y:S05]  /*0140*/  BSYNC B0 ;  /* 0x0000000000007941 */ /* 0x000fea0003800000 */
.L_x_0:
[----:B-1---5:R-:W-:-:S04]  /*0150*/  SHF.R.U32.HI R3, RZ, 0x1d, R5 ;  /* 0x0000001dff037819 */ /* 0x022fc80000011605 */
[----:B------:R-:W-:-:S04]  /*0160*/  LOP3.LUT R3, R3, 0x4, RZ, 0xc0, !PT ;  /* 0x0000000403037812 */ /* 0x000fc800078ec0ff */
[----:B------:R-:W-:-:S04]  /*0170*/  IADD3 R14, P0, R4, R3, RZ ;  /* 0x00000003040e7210 */ /* 0x000fc80007f1e0ff */
[----:B------:R-:W-:Y:S02]  /*0180*/  IADD3.X R17, RZ, R5, RZ, P0, !PT ;  /* 0x00000005ff117210 */ /* 0x000fe400007fe4ff */
[----:B------:R-:W-:-:S04]  /*0190*/  ISETP.GE.U32.AND P0, PT, R14, 0x4, PT ;  /* 0x000000040e00780c */ /* 0x000fc80003f06070 */
[----:B------:R-:W-:-:S04]  /*01a0*/  ISETP.GE.U32.AND.EX P0, PT, R17, RZ, PT, P0 ;  /* 0x000000ff1100720c */ /* 0x000fc80003f06100 */
[----:B------:R-:W-:-:S13]  /*01b0*/  ISETP.GT.OR P0, PT, R0, 0xff, !P0 ;  /* 0x000000ff0000780c */ /* 0x000fda0004704670 */
[----:B------:R-:W-:Y:S05]  /*01c0*/  @P0 BRA `(.L_x_2) ;  /* 0x0000000000400947 */ /* 0x000fea0003800000 */
[----:B------:R-:W-:Y:S01]  /*01d0*/  MOV R2, 0x0 ;  /* 0x0000000000027802 */ /* 0x000fe20000000f00 */
[----:B------:R-:W-:Y:S01]  /*01e0*/  ULDC.64 UR6, c[0x4][0x18] ;  /* 0x0100060000067ab9 */ /* 0x000fe20000000a00 */
[----:B------:R-:W-:Y:S01]  /*01f0*/  ULDC.64 UR8, c[0x4][0x8] ;  /* 0x0100020000087ab9 */ /* 0x000fe20000000a00 */
[----:B------:R-:W-:Y:S01]  /*0200*/  MOV R4, UR6 ;  /* 0x0000000600047c02 */ /* 0x000fe20008000f00 */
[----:B------:R-:W-:Y:S01]  /*0210*/  HFMA2.MMA R8, -RZ, RZ, 0, 1.966953277587890625e-06 ;  /* 0x00000021ff087435 */ /* 0x000fe200000001ff */
[----:B------:R-:W-:Y:S01]  /*0220*/  MOV R5, UR7 ;  /* 0x0000000700057c02 */ /* 0x000fe20008000f00 */
[----:B------:R-:W1:Y:S01]  /*0230*/  LDC.64 R2, c[0x4][R2] ;  /* 0x0100000002027b82 */ /* 0x000e620000000a00 */
[----:B------:R-:W-:Y:S01]  /*0240*/  ULDC.64 UR6, c[0x4][0x10] ;  /* 0x0100040000067ab9 */ /* 0x000fe20000000a00 */
[----:B------:R-:W-:Y:S01]  /*0250*/  HFMA2.MMA R13, -RZ, RZ, 0, 0 ;  /* 0x00000000ff0d7435 */ /* 0x000fe200000001ff */
[----:B------:R-:W-:-:S10]  /*0260*/  MOV R6, UR6 ;  /* 0x0000000600067c02 */ /* 0x000fd40008000f00 */
[----:B------:R-:W-:Y:S02]  /*0270*/  LEPC R20, `(.L_x_2) ;  /* 0x000000005014794e */ /* 0x000fe40000000000 */
[----:B------:R-:W-:Y:S02]  /*0280*/  MOV R7, UR7 ;  /* 0x0000000700077c02 */ /* 0x000fe40008000f00 */
[----:B------:R-:W-:Y:S02]  /*0290*/  MOV R10, UR8 ;  /* 0x00000008000a7c02 */ /* 0x000fe40008000f00 */
[----:B------:R-:W-:Y:S02]  /*02a0*/  MOV R11, UR9 ;  /* 0x00000009000b7c02 */ /* 0x000fe40008000f00 */
[----:B------:R-:W-:-:S07]  /*02b0*/  MOV R12, 0x1 ;  /* 0x00000001000c7802 */ /* 0x000fce0000000f00 */
[----:B01----:R-:W-:Y:S05]  /*02c0*/  CALL.ABS.NOINC R2 ;  /* 0x0000000002007343 */ /* 0x003fea0003c00000 */
.L_x_2:
[----:B------:R-:W-:Y:S05]  /*02d0*/  WARPSYNC.ALL ;  /* 0x0000000000007948 */ /* 0x000fea0003800000 */
[----:B------:R-:W-:Y:S01]  /*02e0*/  BAR.SYNC.DEFER_BLOCKING 0x0 ;  /* 0x0000000000007b1d */ /* 0x000fe20000010000 */
[----:B------:R-:W-:Y:S01]  /*02f0*/  IMAD R15, R15, -0x10, R0 ;  /* 0xfffffff00f0f7824 */ /* 0x000fe200078e0200 */
[----:B------:R-:W-:Y:S02]  /*0300*/  LEA.HI R9, R9, R0, RZ, 0x6 ;  /* 0x0000000009097211 */ /* 0x000fe400078f30ff */
[----:B------:R-:W-:Y:S02]  /*0310*/  CS2R R4, SRZ ;  /* 0x0000000000047805 */ /* 0x000fe4000001ff00 */
[----:B------:R-:W-:Y:S01]  /*0320*/  ULDC.64 UR6, c[0x0][0x218] ;  /* 0x0000860000067ab9 */ /* 0x000fe20000000a00 */
[----:B------:R-:W-:-:S02]  /*0330*/  LOP3.LUT R9, R9, 0xffffffc0, RZ, 0xc0, !PT ;  /* 0xffffffc009097812 */ /* 0x000fc400078ec0ff */
[----:B------:R-:W-:-:S04]  /*0340*/  LEA R2, P0, R14, UR6, 0x6 ;  /* 0x000000060e027c11 */ /* 0x000fc8000f8030ff */
[----:B------:R-:W-:-:S03]  /*0350*/  LEA.HI.X R3, R14, UR7, R17, 0x6, P0 ;  /* 0x000000070e037c11 */ /* 0x000fc600080f3411 */
[----:B------:R-:W-:-:S04]  /*0360*/  IMAD.WIDE R2, R15, 0x4, R2 ;  /* 0x000000040f027825 */ /* 0x000fc800078e0202 */
[----:B------:R-:W-:-:S05]  /*0370*/  IMAD.WIDE R2, R9, 0x4, R2 ;  /* 0x0000000409027825 */ /* 0x000fca00078e0202 */
[----:B------:R-:W2:Y:S01]  /*0380*/  @!P1 LDG.E.64 R4, desc[UR4][R2.64] ;  /* 0x0000000402049981 */ /* 0x000ea2000c1e1b00 */
[----:B------:R-:W-:Y:S01]  /*0390*/  HFMA2.MMA R18, -RZ, RZ, 1.5048828125, 33.21875 ;  /* 0x3e055027ff127435 */ /* 0x000fe200000001ff */
[----:B--2---:R-:W-:Y:S01]  /*03a0*/  FADD R5, RZ, -R5 ;  /* 0x80000005ff057221 */ /* 0x004fe20000000000 */
[----:B------:R-:W-:-:S03]  /*03b0*/  FADD R4, RZ, -R4 ;  /* 0x80000004ff047221 */ /* 0x000fc60000000000 */
[----:B------:R-:W-:Y:S01]  /*03c0*/  FMUL R6, R5, 1.4426950216293334961 ;  /* 0x3fb8aa3b05067820 */ /* 0x000fe20000400000 */
[----:B------:R-:W-:-:S04]  /*03d0*/  FMUL R4, R4, 1.4426950216293334961 ;  /* 0x3fb8aa3b04047820 */ /* 0x000fc80000400000 */
[----:B------:R-:W-:Y:S02]  /*03e0*/  FSETP.GEU.AND P2, PT, R6, -126, PT ;  /* 0xc2fc00000600780b */ /* 0x000fe40003f4e000 */
[----:B------:R-:W-:-:S11]  /*03f0*/  FSETP.GEU.AND P0, PT, R4, -126, PT ;  /* 0xc2fc00000400780b */ /* 0x000fd60003f0e000 */
[----:B------:R-:W-:Y:S02]  /*0400*/  @!P2 FMUL R6, R6, 0.5 ;  /* 0x3f0000000606a820 */ /* 0x000fe40000400000 */
[----:B------:R-:W-:Y:S02]  /*0410*/  @!P0 FMUL R4, R4, 0.5 ;  /* 0x3f00000004048820 */ /* 0x000fe40000400000 */
[----:B------:R-:W1:Y:S08]  /*0420*/  MUFU.EX2 R7, R6 ;  /* 0x0000000600077308 */ /* 0x000e700000000800 */
[----:B------:R-:W2:Y:S01]  /*0430*/  MUFU.EX2 R5, R4 ;  /* 0x0000000400057308 */ /* 0x000ea20000000800 */
[----:B-1----:R-:W-:-:S04]  /*0440*/  @!P2 FMUL R7, R7, R7 ;  /* 0x000000070707a220 */ /* 0x002fc80000400000 */
[----:B------:R-:W-:Y:S01]  /*0450*/  FADD R8, R7, 1 ;  /* 0x3f80000007087421 */ /* 0x000fe20000000000 */
[----:B------:R-:W-:Y:S01]  /*0460*/  MOV R7, 0x3e800000 ;  /* 0x3e80000000077802 */ /* 0x000fe20000000f00 */
[----:B--2---:R-:W-:-:S03]  /*0470*/  @!P0 FMUL R5, R5, R5 ;  /* 0x0000000505058220 */ /* 0x004fc60000400000 */
[----:B------:R-:W-:Y:S01]  /*0480*/  FSETP.GT.AND P2, PT, R8, 8.50705917302346158658e+37, PT ;  /* 0x7e8000000800780b */ /* 0x000fe20003f44000 */
[----:B------:R-:W-:-:S05]  /*0490*/  FADD R5, R5, 1 ;  /* 0x3f80000005057421 */ /* 0x000fca0000000000 */
[----:B------:R-:W-:-:S04]  /*04a0*/  FSETP.GT.AND P0, PT, R5, 8.50705917302346158658e+37, PT ;  /* 0x7e8000000500780b */ /* 0x000fc80003f04000 */
[----:B------:R-:W-:-:S03]  /*04b0*/  FSEL R3, R7, 1, P0 ;  /* 0x3f80000007037808 */ /* 0x000fc60000000000 */
[----:B------:R-:W-:Y:S01]  /*04c0*/  @P2 FMUL R8, R8, 0.25 ;  /* 0x3e80000008082820 */ /* 0x000fe20000400000 */
[----:B------:R-:W-:-:S05]  /*04d0*/  FSEL R7, R7, 1, P2 ;  /* 0x3f80000007077808 */ /* 0x000fca0001000000 */
[----:B------:R-:W1:Y:S01]  /*04e0*/  MUFU.RCP R8, R8 ;  /* 0x0000000800087308 */ /* 0x000e620000001000 */
[----:B------:R-:W-:-:S07]  /*04f0*/  @P0 FMUL R5, R5, 0.25 ;  /* 0x3e80000005050820 */ /* 0x000fce0000400000 */
[----:B------:R-:W2:Y:S01]  /*0500*/  MUFU.RCP R2, R5 ;  /* 0x0000000500027308 */ /* 0x000ea20000001000 */
[----:B-1----:R-:W-:-:S04]  /*0510*/  FMUL R6, R8, R7 ;  /* 0x0000000708067220 */ /* 0x002fc80000400000 */
[C---:B------:R-:W-:Y:S01]  /*0520*/  FADD R7, R6.reuse, 9.9999999392252902908e-09 ;  /* 0x322bcc7706077421 */ /* 0x040fe20000000000 */
[C---:B------:R-:W-:Y:S01]  /*0530*/  FADD R4, -R6.reuse, 1 ;  /* 0x3f80000006047421 */ /* 0x040fe20000000100 */
[----:B------:R-:W-:Y:S01]  /*0540*/  FMUL R6, R6, R6 ;  /* 0x0000000606067220 */ /* 0x000fe20000400000 */
[----:B--2---:R-:W-:Y:S02]  /*0550*/  FMUL R2, R2, R3 ;  /* 0x0000000302027220 */ /* 0x004fe40000400000 */
[----:B------:R-:W-:Y:S01]  /*0560*/  FSETP.GEU.AND P2, PT, R7, 1.175494350822287508e-38, PT ;  /* 0x008000000700780b */ /* 0x000fe20003f4e000 */
[C---:B------:R-:W-:Y:S01]  /*0570*/  FADD R8, R4.reuse, 9.9999999392252902908e-09 ;  /* 0x322bcc7704087421 */ /* 0x040fe20000000000 */
[----:B------:R-:W-:Y:S01]  /*0580*/  FMUL.D4 R4, R4, R4 ;  /* 0x0000000404047220 */ /* 0x000fe20000200000 */
[C---:B------:R-:W-:Y:S01]  /*0590*/  FADD R9, R2.reuse, 9.9999999392252902908e-09 ;  /* 0x322bcc7702097421 */ /* 0x040fe20000000000 */
[C---:B------:R-:W-:Y:S01]  /*05a0*/  FADD R3, -R2.reuse, 1 ;  /* 0x3f80000002037421 */ /* 0x040fe20000000100 */
[----:B------:R-:W-:Y:S01]  /*05b0*/  FMUL R2, R2, R2 ;  /* 0x0000000202027220 */ /* 0x000fe20000400000 */
[----:B------:R-:W-:-:S02]  /*05c0*/  FSETP.GEU.AND P4, PT, R8, 1.175494350822287508e-38, PT ;  /* 0x008000000800780b */ /* 0x000fc40003f8e000 */
[----:B------:R-:W-:Y:S01]  /*05d0*/  FSETP.GEU.AND P0, PT, R9, 1.175494350822287508e-38, PT ;  /* 0x008000000900780b */ /* 0x000fe20003f0e000 */
[C---:B------:R-:W-:Y:S01]  /*05e0*/  FADD R5, R3.reuse, 9.9999999392252902908e-09 ;  /* 0x322bcc7703057421 */ /* 0x040fe20000000000 */
[----:B------:R-:W-:Y:S01]  /*05f0*/  FMUL R2, R2, 0.75 ;  /* 0x3f40000002027820 */ /* 0x000fe20000400000 */
[----:B------:R-:W-:Y:S01]  /*0600*/  FMUL.D4 R3, R3, R3 ;  /* 0x0000000303037220 */ /* 0x000fe20000200000 */
[----:B------:R-:W-:Y:S01]  /*0610*/  FSEL R13, RZ, -23, P0 ;  /* 0xc1b80000ff0d7808 */ /* 0x000fe20000000000 */
[----:B------:R-:W-:Y:S01]  /*0620*/  @!P2 FMUL R7, R7, 8388608 ;  /* 0x4b0000000707a820 */ /* 0x000fe20000400000 */
[----:B------:R-:W-:-:S04]  /*0630*/  FSETP.GEU.AND P3, PT, R5, 1.175494350822287508e-38, PT ;  /* 0x008000000500780b */ /* 0x000fc80003f6e000 */
[----:B------:R-:W-:Y:S01]  /*0640*/  IADD3 R11, R7, -0x3f2aaaab, RZ ;  /* 0xc0d55555070b7810 */ /* 0x000fe20007ffe0ff */
[----:B------:R-:W-:Y:S02]  /*0650*/  @!P4 FMUL R8, R8, 8388608 ;  /* 0x4b0000000808c820 */ /* 0x000fe40000400000 */
[----:B------:R-:W-:Y:S01]  /*0660*/  @!P0 FMUL R9, R9, 8388608 ;  /* 0x4b00000009098820 */ /* 0x000fe20000400000 */
[----:B------:R-:W-:Y:S02]  /*0670*/  LOP3.LUT R16, R11, 0xff800000, RZ, 0xc0, !PT ;  /* 0xff8000000b107812 */ /* 0x000fe400078ec0ff */
[----:B------:R-:W-:Y:S02]  /*0680*/  FSEL R11, RZ, -23, P2 ;  /* 0xc1b80000ff0b7808 */ /* 0x000fe40001000000 */
[----:B------:R-:W-:Y:S01]  /*0690*/  IADD3 R10, R9, -0x3f2aaaab, RZ ;  /* 0xc0d55555090a7810 */ /* 0x000fe20007ffe0ff */
[----:B------:R-:W-:Y:S01]  /*06a0*/  @!P3 FMUL R5, R5, 8388608 ;  /* 0x4b0000000505b820 */ /* 0x000fe20000400000 */
[----:B------:R-:W-:-:S02]  /*06b0*/  I2FP.F32.S32 R14, R16 ;  /* 0x00000010000e7245 */ /* 0x000fc40000201400 */
[----:B------:R-:W-:Y:S02]  /*06c0*/  LOP3.LUT R12, R10, 0xff800000, RZ, 0xc0, !PT ;  /* 0xff8000000a0c7812 */ /* 0x000fe400078ec0ff */
[----:B------:R-:W-:Y:S02]  /*06d0*/  IADD3 R15, R5, -0x3f2aaaab, RZ ;  /* 0xc0d55555050f7810 */ /* 0x000fe40007ffe0ff */
[----:B------:R-:W-:Y:S02]  /*06e0*/  I2FP.F32.S32 R10, R12 ;  /* 0x0000000c000a7245 */ /* 0x000fe40000201400 */
[----:B------:R-:W-:Y:S02]  /*06f0*/  IADD3 R17, R8, -0x3f2aaaab, RZ ;  /* 0xc0d5555508117810 */ /* 0x000fe40007ffe0ff */
[----:B------:R-:W-:Y:S01]  /*0700*/  LOP3.LUT R20, R15, 0xff800000, RZ, 0xc0, !PT ;  /* 0xff8000000f147812 */ /* 0x000fe200078ec0ff */
[----:B------:R-:W-:Y:S01]  /*0710*/  FFMA.FTZ R13, R10, 1.1920928955078125e-07, R13 ;  /* 0x340000000a0d7823 */ /* 0x000fe2000001000d */
[----:B------:R-:W-:Y:S01]  /*0720*/  FFMA.FTZ R10, R14, 1.1920928955078125e-07, R11 ;  /* 0x340000000e0a7823 */ /* 0x000fe2000001000b */
[----:B------:R-:W-:-:S02]  /*0730*/  IADD3 R14, R9, -R12, RZ ;  /* 0x8000000c090e7210 */ /* 0x000fc40007ffe0ff */
[----:B------:R-:W-:Y:S02]  /*0740*/  LOP3.LUT R19, R17, 0xff800000, RZ, 0xc0, !PT ;  /* 0xff80000011137812 */ /* 0x000fe400078ec0ff */
[----:B------:R-:W-:Y:S01]  /*0750*/  IADD3 R16, R7, -R16, RZ ;  /* 0x8000001007107210 */ /* 0x000fe20007ffe0ff */
[----:B------:R-:W-:Y:S01]  /*0760*/  FADD R14, R14, -1 ;  /* 0xbf8000000e0e7421 */ /* 0x000fe20000000000 */
[----:B------:R-:W-:Y:S02]  /*0770*/  FSEL R11, RZ, -23, P3 ;  /* 0xc1b80000ff0b7808 */ /* 0x000fe40001800000 */
[----:B------:R-:W-:Y:S01]  /*0780*/  I2FP.F32.S32 R12, R20 ;  /* 0x00000014000c7245 */ /* 0x000fe20000201400 */
[----:B------:R-:W-:Y:S01]  /*0790*/  FADD R16, R16, -1 ;  /* 0xbf80000010107421 */ /* 0x000fe20000000000 */
[----:B------:R-:W-:Y:S01]  /*07a0*/  FSEL R17, RZ, -23, P4 ;  /* 0xc1b80000ff117808 */ /* 0x000fe20002000000 */
[----:B------:R-:W-:Y:S01]  /*07b0*/  FFMA.FTZ R15, R14, -R18, 0.14084610342979431152 ;  /* 0x3e1039f60e0f7423 */ /* 0x000fe20000010812 */
[----:B------:R-:W-:Y:S01]  /*07c0*/  I2FP.F32.S32 R22, R19 ;  /* 0x0000001300167245 */ /* 0x000fe20000201400 */
[----:B------:R-:W-:Y:S01]  /*07d0*/  FFMA.FTZ R12, R12, 1.1920928955078125e-07, R11 ;  /* 0x340000000c0c7823 */ /* 0x000fe2000001000b */
[----:B------:R-:W-:-:S02]  /*07e0*/  IADD3 R20, R5, -R20, RZ ;  /* 0x8000001405147210 */ /* 0x000fc40007ffe0ff */
[----:B------:R-:W-:Y:S01]  /*07f0*/  ISETP.GE.U32.AND P3, PT, R9, 0x7f800000, PT ;  /* 0x7f8000000900780c */ /* 0x000fe20003f66070 */
[----:B------:R-:W-:Y:S01]  /*0800*/  FFMA.FTZ R11, R22, 1.1920928955078125e-07, R17 ;  /* 0x34000000160b7823 */ /* 0x000fe20000010011 */
[----:B------:R-:W-:Y:S01]  /*0810*/  IADD3 R22, R8, -R19, RZ ;  /* 0x8000001308167210 */ /* 0x000fe20007ffe0ff */
[-C--:B------:R-:W-:Y:S01]  /*0820*/  FFMA.FTZ R19, R16, -R18.reuse, 0.14084610342979431152 ;  /* 0x3e1039f610137423 */ /* 0x080fe20000010812 */
[----:B------:R-:W-:Y:S01]  /*0830*/  FFMA.FTZ R17, R14, R15, -0.12148627638816833496 ;  /* 0xbdf8cdcc0e117423 */ /* 0x000fe2000001000f */
[----:B------:R-:W-:Y:S01]  /*0840*/  FADD R15, R20, -1 ;  /* 0xbf800000140f7421 */ /* 0x000fe20000000000 */
[----:B------:R-:W-:Y:S01]  /*0850*/  ISETP.GE.U32.AND P5, PT, R5, 0x7f800000, PT ;  /* 0x7f8000000500780c */ /* 0x000fe20003fa6070 */
[----:B------:R-:W-:Y:S01]  /*0860*/  FFMA.FTZ R21, R16, R19, -0.12148627638816833496 ;  /* 0xbdf8cdcc10157423 */ /* 0x000fe20000010013 */
[----:B------:R-:W-:Y:S01]  /*0870*/  FFMA.FTZ R19, R14, R17, 0.13980610668659210205 ;  /* 0x3e0f29550e137423 */ /* 0x000fe20000010011 */
[----:B------:R-:W-:Y:S01]  /*0880*/  FADD R17, R22, -1 ;  /* 0xbf80000016117421 */ /* 0x000fe20000000000 */
[-C--:B------:R-:W-:Y:S01]  /*0890*/  FFMA.FTZ R20, R15, -R18.reuse, 0.14084610342979431152 ;  /* 0x3e1039f60f147423 */ /* 0x080fe20000010812 */
[----:B------:R-:W-:Y:S01]  /*08a0*/  FFMA.FTZ R21, R16, R21, 0.13980610668659210205 ;  /* 0x3e0f295510157423 */ /* 0x000fe20000010015 */
[----:B------:R-:W-:Y:S01]  /*08b0*/  FFMA.FTZ R19, R14, R19, -0.16684235632419586182 ;  /* 0xbe2ad8b90e137423 */ /* 0x000fe20000010013 */
[----:B------:R-:W-:Y:S01]  /*08c0*/  FFMA.FTZ R18, R17, -R18, 0.14084610342979431152 ;  /* 0x3e1039f611127423 */ /* 0x000fe20000010812 */
[----:B------:R-:W-:Y:S01]  /*08d0*/  FFMA.FTZ R20, R15, R20, -0.12148627638816833496 ;  /* 0xbdf8cdcc0f147423 */ /* 0x000fe20000010014 */
[----:B------:R-:W-:Y:S01]  /*08e0*/  FFMA.FTZ R21, R16, R21, -0.16684235632419586182 ;  /* 0xbe2ad8b910157423 */ /* 0x000fe20000010015 */
[----:B------:R-:W-:Y:S01]  /*08f0*/  FFMA.FTZ R19, R14, R19, 0.20012299716472625732 ;  /* 0x3e4ced0b0e137423 */ /* 0x000fe20000010013 */
[----:B------:R-:W-:Y:S01]  /*0900*/  FFMA.FTZ R18, R17, R18, -0.12148627638816833496 ;  /* 0xbdf8cdcc11127423 */ /* 0x000fe20000010012 */
[----:B------:R-:W-:Y:S01]  /*0910*/  FFMA.FTZ R20, R15, R20, 0.13980610668659210205 ;  /* 0x3e0f29550f147423 */ /* 0x000fe20000010014 */
[----:B------:R-:W-:Y:S01]  /*0920*/  FFMA.FTZ R21, R16, R21, 0.20012299716472625732 ;  /* 0x3e4ced0b10157423 */ /* 0x000fe20000010015 */
[----:B------:R-:W-:Y:S01]  /*0930*/  FFMA.FTZ R19, R14, R19, -0.24999669194221496582 ;  /* 0xbe7fff220e137423 */ /* 0x000fe20000010013 */
[----:B------:R-:W-:Y:S01]  /*0940*/  FFMA.FTZ R18, R17, R18, 0.13980610668659210205 ;  /* 0x3e0f295511127423 */ /* 0x000fe20000010012 */
[----:B------:R-:W-:Y:S01]  /*0950*/  FFMA.FTZ R20, R15, R20, -0.16684235632419586182 ;  /* 0xbe2ad8b90f147423 */ /* 0x000fe20000010014 */
[----:B------:R-:W-:Y:S01]  /*0960*/  FFMA.FTZ R21, R16, R21, -0.24999669194221496582 ;  /* 0xbe7fff2210157423 */ /* 0x000fe20000010015 */
[----:B------:R-:W-:Y:S01]  /*0970*/  FFMA.FTZ R19, R14, R19, 0.33333182334899902344 ;  /* 0x3eaaaa780e137423 */ /* 0x000fe20000010013 */
[----:B------:R-:W-:Y:S01]  /*0980*/  FFMA.FTZ R18, R17, R18, -0.16684235632419586182 ;  /* 0xbe2ad8b911127423 */ /* 0x000fe20000010012 */
[----:B------:R-:W-:Y:S01]  /*0990*/  FFMA.FTZ R20, R15, R20, 0.20012299716472625732 ;  /* 0x3e4ced0b0f147423 */ /* 0x000fe20000010014 */
[----:B------:R-:W-:Y:S01]  /*09a0*/  FFMA.FTZ R21, R16, R21, 0.33333182334899902344 ;  /* 0x3eaaaa7810157423 */ /* 0x000fe20000010015 */
[----:B------:R-:W-:Y:S01]  /*09b0*/  FFMA.FTZ R19, R14, R19, -0.5 ;  /* 0xbf0000000e137423 */ /* 0x000fe20000010013 */
[----:B------:R-:W-:Y:S01]  /*09c0*/  FFMA.FTZ R18, R17, R18, 0.20012299716472625732 ;  /* 0x3e4ced0b11127423 */ /* 0x000fe20000010012 */
[----:B------:R-:W-:Y:S01]  /*09d0*/  FFMA.FTZ R20, R15, R20, -0.24999669194221496582 ;  /* 0xbe7fff220f147423 */ /* 0x000fe20000010014 */
[----:B------:R-:W-:Y:S01]  /*09e0*/  FFMA.FTZ R21, R16, R21, -0.5 ;  /* 0xbf00000010157423 */ /* 0x000fe20000010015 */
[----:B------:R-:W-:Y:S01]  /*09f0*/  ISETP.GE.U32.AND P4, PT, R8, 0x7f800000, PT ;  /* 0x7f8000000800780c */ /* 0x000fe20003f86070 */
[----:B------:R-:W-:Y:S01]  /*0a00*/  FFMA.FTZ R18, R17, R18, -0.24999669194221496582 ;  /* 0xbe7fff2211127423 */ /* 0x000fe20000010012 */
[----:B------:R-:W-:Y:S01]  /*0a10*/  FFMA.FTZ R20, R15, R20, 0.33333182334899902344 ;  /* 0x3eaaaa780f147423 */ /* 0x000fe20000010014 */
[----:B------:R-:W-:Y:S01]  /*0a20*/  FMUL R21, R16, R21 ;  /* 0x0000001510157220 */ /* 0x000fe20000400000 */
[----:B------:R-:W-:Y:S01]  /*0a30*/  FMUL R19, R14, R19 ;  /* 0x000000130e137220 */ /* 0x000fe20000400000 */
[----:B------:R-:W-:Y:S01]  /*0a40*/  FFMA.FTZ R18, R17, R18, 0.33333182334899902344 ;  /* 0x3eaaaa7811127423 */ /* 0x000fe20000010012 */
[----:B------:R-:W-:Y:S01]  /*0a50*/  FFMA.FTZ R20, R15, R20, -0.5 ;  /* 0xbf0000000f147423 */ /* 0x000fe20000010014 */
[----:B------:R-:W-:Y:S01]  /*0a60*/  FFMA.FTZ R21, R16, R21, R16 ;  /* 0x0000001510157223 */ /* 0x000fe20000010010 */
[----:B------:R-:W-:Y:S01]  /*0a70*/  FFMA.FTZ R14, R14, R19, R14 ;  /* 0x000000130e0e7223 */ /* 0x000fe2000001000e */
[----:B------:R-:W-:Y:S01]  /*0a80*/  FFMA.FTZ R18, R17, R18, -0.5 ;  /* 0xbf00000011127423 */ /* 0x000fe20000010012 */
[----:B------:R-:W-:Y:S01]  /*0a90*/  @P3 MOV R16, 0x7f800000 ;  /* 0x7f80000000103802 */ /* 0x000fe20000000f00 */
[----:B------:R-:W-:Y:S01]  /*0aa0*/  FMUL R20, R15, R20 ;  /* 0x000000140f147220 */ /* 0x000fe20000400000 */
[----:B------:R-:W-:Y:S01]  /*0ab0*/  ISETP.GE.U32.AND P0, PT, R7, 0x7f800000, PT ;  /* 0x7f8000000700780c */ /* 0x000fe20003f06070 */
[----:B------:R-:W-:Y:S01]  /*0ac0*/  FMUL R18, R17, R18 ;  /* 0x0000001211127220 */ /* 0x000fe20000400000 */
[----:B------:R-:W-:Y:S01]  /*0ad0*/  FFMA.FTZ R13, R13, 0.69314718246459960938, R14 ;  /* 0x3f3172180d0d7823 */ /* 0x000fe2000001000e */
[----:B------:R-:W-:Y:S01]  /*0ae0*/  @P3 FFMA.FTZ R13, R9, R16, +INF ;  /* 0x7f800000090d3423 */ /* 0x000fe20000010010 */
[----:B------:R-:W-:Y:S01]  /*0af0*/  FFMA.FTZ R15, R15, R20, R15 ;  /* 0x000000140f0f7223 */ /* 0x000fe2000001000f */
[----:B------:R-:W-:Y:S01]  /*0b00*/  FFMA.FTZ R18, R17, R18, R17 ;  /* 0x0000001211127223 */ /* 0x000fe20000010011 */
[----:B------:R-:W-:Y:S01]  /*0b10*/  FSETP.NEU.AND P2, PT, R9, RZ, PT ;  /* 0x000000ff0900720b */ /* 0x000fe20003f4d000 */
[----:B------:R-:W-:Y:S01]  /*0b20*/  FFMA.FTZ R14, R10, 0.69314718246459960938, R21 ;  /* 0x3f3172180a0e7823 */ /* 0x000fe20000010015 */
[----:B------:R-:W-:Y:S01]  /*0b30*/  @P5 MOV R16, 0x7f800000 ;  /* 0x7f80000000105802 */ /* 0x000fe20000000f00 */
[----:B------:R-:W-:Y:S01]  /*0b40*/  FFMA.FTZ R18, R11, 0.69314718246459960938, R18 ;  /* 0x3f3172180b127823 */ /* 0x000fe20000010012 */
[----:B------:R-:W-:Y:S01]  /*0b50*/  @P4 MOV R9, 0x7f800000 ;  /* 0x7f80000000094802 */ /* 0x000fe20000000f00 */
[----:B------:R-:W1:Y:S01]  /*0b60*/  LDC.64 R10, c[0x0][0x220] ;  /* 0x00008800ff0a7b82 */ /* 0x000e620000000a00 */
[----:B------:R-:W-:Y:S01]  /*0b70*/  FFMA.FTZ R12, R12, 0.69314718246459960938, R15 ;  /* 0x3f3172180c0c7823 */ /* 0x000fe2000001000f */
[C---:B------:R-:W-:Y:S01]  /*0b80*/  @P5 FFMA.FTZ R12, R5.reuse, R16, +INF ;  /* 0x7f800000050c5423 */ /* 0x040fe20000010010 */
[C---:B------:R-:W-:Y:S01]  /*0b90*/  FSETP.NEU.AND P5, PT, R8.reuse, RZ, PT ;  /* 0x000000ff0800720b */ /* 0x040fe20003fad000 */
[----:B------:R-:W-:Y:S01]  /*0ba0*/  @P4 FFMA.FTZ R18, R8, R9, +INF ;  /* 0x7f80000008124423 */ /* 0x000fe20000010009 */
[----:B------:R-:W-:Y:S01]  /*0bb0*/  @P0 MOV R8, 0x7f800000 ;  /* 0x7f80000000080802 */ /* 0x000fe20000000f00 */
[----:B------:R-:W-:Y:S01]  /*0bc0*/  FADD R12, RZ, -R12 ;  /* 0x8000000cff0c7221 */ /* 0x000fe20000000000 */
[----:B------:R-:W-:Y:S01]  /*0bd0*/  FSETP.NEU.AND P3, PT, R5, RZ, PT ;  /* 0x000000ff0500720b */ /* 0x000fe20003f6d000 */
[----:B------:R-:W-:Y:S01]  /*0be0*/  FADD R18, RZ, -R18 ;  /* 0x80000012ff127221 */ /* 0x000fe20000000000 */
[----:B------:R-:W-:Y:S01]  /*0bf0*/  FADD R13, RZ, -R13 ;  /* 0x8000000dff0d7221 */ /* 0x000fe20000000000 */
[----:B------:R-:W-:Y:S01]  /*0c00*/  @P0 FFMA.FTZ R14, R7, R8, +INF ;  /* 0x7f800000070e0423 */ /* 0x000fe20000010008 */
[----:B------:R-:W-:-:S02]  /*0c10*/  FSEL R5, R12, +INF , P3 ;  /* 0x7f8000000c057808 */ /* 0x000fc40001800000 */
[----:B------:R-:W-:Y:S01]  /*0c20*/  FSETP.NEU.AND P4, PT, R7, RZ, PT ;  /* 0x000000ff0700720b */ /* 0x000fe20003f8d000 */
[----:B------:R-:W-:Y:S01]  /*0c30*/  FADD R14, RZ, -R14 ;  /* 0x8000000eff0e7221 */ /* 0x000fe20000000000 */
[----:B------:R-:W-:Y:S01]  /*0c40*/  FSEL R18, R18, +INF , P5 ;  /* 0x7f80000012127808 */ /* 0x000fe20002800000 */
[----:B------:R-:W-:Y:S01]  /*0c50*/  FMUL R7, R6, 0.75 ;  /* 0x3f40000006077820 */ /* 0x000fe20000400000 */
[----:B------:R-:W-:Y:S01]  /*0c60*/  FMUL R6, R2, R5 ;  /* 0x0000000502067220 */ /* 0x000fe20000400000 */
[----:B------:R-:W-:Y:S02]  /*0c70*/  FSEL R2, R13, +INF , P2 ;  /* 0x7f8000000d027808 */ /* 0x000fe40001000000 */
[----:B------:R-:W-:Y:S01]  /*0c80*/  FSEL R5, R14, +INF , P4 ;  /* 0x7f8000000e057808 */ /* 0x000fe20002000000 */
[----:B------:R-:W-:Y:S02]  /*0c90*/  FMUL R7, R7, R18 ;  /* 0x0000001207077220 */ /* 0x000fe40000400000 */
[----:B------:R-:W-:Y:S01]  /*0ca0*/  FFMA R6, R3, R2, -R6 ;  /* 0x0000000203067223 */ /* 0x000fe20000000806 */
[----:B-1----:R-:W-:-:S04]  /*0cb0*/  IMAD.WIDE R10, R0, 0x4, R10 ;  /* 0x00000004000a7825 */ /* 0x002fc800078e020a */
[----:B------:R-:W-:Y:S01]  /*0cc0*/  FFMA R7, R4, R5, -R7 ;  /* 0x0000000504077223 */ /* 0x000fe20000000807 */
[----:B------:R-:W-:Y:S06]  /*0cd0*/  @P1 EXIT ;  /* 0x000000000000194d */ /* 0x000fec0003800000 */
[----:B------:R-:W-:Y:S01]  /*0ce0*/  STG.E.64 desc[UR4][R10.64], R6 ;  /* 0x000000060a007986 */ /* 0x000fe2000c101b04 */
[----:B------:R-:W-:Y:S05]  /*0cf0*/  EXIT ;  /* 0x000000000000794d */ /* 0x000fea0003800000 */
.L_x_3:
[----:B------:R-:W-:-:S00]  /*0d00*/  BRA `(.L_x_3) ;  /* 0xfffffffc00fc7947 */ /* 0x000fc0000383ffff */
[----:B------:R-:W-:-:S00]  /*0d10*/  NOP ;  /* 0x0000000000007918 */ /* 0x000fc00000000000 */
        /* <DEDUP_REMOVED lines=14> */
.L_x_4:


//--------------------- .nv.global.init           --------------------------
	.section	.nv.global.init,"aw",@progbits
.nv.global.init:
	.type		assertFunc_0,@object
	.size		assertFunc_0,(_$_str - assertFunc_0)
assertFunc_0:
        /*0000*/ 	.byte	0x75, 0x6e, 0x6b, 0x6e, 0x6f, 0x77, 0x6e, 0x00
	.type		_$_str,@object
	.size		_$_str,(assertMessage_0 - _$_str)
_$_str:
        /*0008*/ 	.byte	0x5f, 0x5f, 0x43, 0x55, 0x44, 0x41, 0x5f, 0x46, 0x54, 0x5a, 0x00
	.type		assertMessage_0,@object
	.size		assertMessage_0,(assertFile_0 - assertMessage_0)
assertMessage_0:
        /*0013*/ 	.byte	0x69, 0x6e, 0x64, 0x65, 0x78, 0x20, 0x6f, 0x75, 0x74, 0x20, 0x6f, 0x66, 0x20, 0x62, 0x6f, 0x75
        /*0023*/ 	.byte	0x6e, 0x64, 0x73, 0x3a, 0x20, 0x30, 0x20, 0x3c, 0x3d, 0x20, 0x74, 0x6d, 0x70, 0x34, 0x20, 0x3c
        /*0033*/ 	.byte	0x20, 0x34, 0x00
	.type		assertFile_0,@object
	.size		assertFile_0,(.L_1 - assertFile_0)
assertFile_0:
        /*0036*/ 	.byte	0x69, 0x6e, 0x64, 0x75, 0x63, 0x74, 0x6f, 0x72, 0x5f, 0x63, 0x61, 0x63, 0x68, 0x65, 0x2f, 0x36
        /*0046*/ 	.byte	0x63, 0x2f, 0x63, 0x36, 0x63, 0x65, 0x36, 0x62, 0x79, 0x77, 0x69, 0x71, 0x35, 0x79, 0x6c, 0x71
        /*0056*/ 	.byte	0x6c, 0x73, 0x74, 0x6c, 0x33, 0x75, 0x68, 0x67, 0x64, 0x68, 0x71, 0x72, 0x36, 0x33, 0x70, 0x34
        /*0066*/ 	.byte	0x32, 0x65, 0x7a, 0x72, 0x34, 0x33, 0x62, 0x6f, 0x6f, 0x74, 0x37, 0x78, 0x64, 0x6b, 0x73, 0x73
        /*0076*/ 	.byte	0x73, 0x67, 0x7a, 0x61, 0x6d, 0x73, 0x2e, 0x70, 0x79, 0x00
.L_1:


//--------------------- .nv.constant0.triton_poi_fused_add_index_log_mul_neg_pow_rsub_sigmoid_sub_0 --------------------------
	.section	.nv.constant0.triton_poi_fused_add_index_log_mul_neg_pow_rsub_sigmoid_sub_0,"a",@progbits
	.sectionflags	@""
	.align	4
.nv.constant0.triton_poi_fused_add_index_log_mul_neg_pow_rsub_sigmoid_sub_0:
	.zero		556


//--------------------- SYMBOLS --------------------------

	.type		__assertfail,@function
